	.headerflags	@"EF_CUDA_TEXMODE_UNIFIED EF_CUDA_64BIT_ADDRESS EF_CUDA_ACCELERATORS EF_CUDA_SM90 EF_CUDA_VIRTUAL_SM(EF_CUDA_SM90)"
	.elftype	@"ET_EXEC"


//--------------------- .nv.info                  --------------------------
	.section	.nv.info,"",@"SHT_CUDA_INFO"
	.align	4


	//----- nvinfo : EIATTR_REGCOUNT
	.align		4
        /*0000*/ 	.byte	0x04, 0x2f
        /*0002*/ 	.short	(.L_1 - .L_0)
	.align		4
.L_0:
        /*0004*/ 	.word	index@(triton_per_fused__softmax_1)
        /*0008*/ 	.word	0x0000000f


	//----- nvinfo : EIATTR_MIN_STACK_SIZE
	.align		4
.L_1:
        /*000c*/ 	.byte	0x04, 0x12
        /*000e*/ 	.short	(.L_3 - .L_2)
	.align		4
.L_2:
        /*0010*/ 	.word	index@(triton_per_fused__softmax_1)
        /*0014*/ 	.word	0x00000000


	//----- nvinfo : EIATTR_FRAME_SIZE
	.align		4
.L_3:
        /*0018*/ 	.byte	0x04, 0x11
        /*001a*/ 	.short	(.L_5 - .L_4)
	.align		4
.L_4:
        /*001c*/ 	.word	index@(triton_per_fused__softmax_1)
        /*0020*/ 	.word	0x00000000


	//----- nvinfo : EIATTR_MIN_STACK_SIZE
	.align		4
.L_5:
        /*0024*/ 	.byte	0x04, 0x12
        /*0026*/ 	.short	(.L_7 - .L_6)
	.align		4
.L_6:
        /*0028*/ 	.word	index@(triton_per_fused__softmax_1)
        /*002c*/ 	.word	0x00000000
.L_7:


//--------------------- .nv.info.triton_per_fused__softmax_1 --------------------------
	.section	.nv.info.triton_per_fused__softmax_1,"",@"SHT_CUDA_INFO"
	.sectionflags	@""
	.align	4


	//----- nvinfo : EIATTR_CUDA_API_VERSION
	.align		4
        /*0000*/ 	.byte	0x04, 0x37
        /*0002*/ 	.short	(.L_9 - .L_8)
.L_8:
        /*0004*/ 	.word	0x0000007c


	//----- nvinfo : EIATTR_KPARAM_INFO
	.align		4
.L_9:
        /*0008*/ 	.byte	0x04, 0x17
        /*000a*/ 	.short	(.L_11 - .L_10)
.L_10:
        /*000c*/ 	.word	0x00000000
        /*0010*/ 	.short	0x0002
        /*0012*/ 	.short	0x000c
        /*0014*/ 	.byte	0x00, 0xf0, 0x11, 0x00


	//----- nvinfo : EIATTR_KPARAM_INFO
	.align		4
.L_11:
        /*0018*/ 	.byte	0x04, 0x17
        /*001a*/ 	.short	(.L_13 - .L_12)
.L_12:
        /*001c*/ 	.word	0x00000000
        /*0020*/ 	.short	0x0001
        /*0022*/ 	.short	0x0008
        /*0024*/ 	.byte	0x00, 0xf0, 0x11, 0x00


	//----- nvinfo : EIATTR_KPARAM_INFO
	.align		4
.L_13:
        /*0028*/ 	.byte	0x04, 0x17
        /*002a*/ 	.short	(.L_15 - .L_14)
.L_14:
        /*002c*/ 	.word	0x00000000
        /*0030*/ 	.short	0x0000
        /*0032*/ 	.short	0x0000
        /*0034*/ 	.byte	0x00, 0xf4, 0x21, 0x00


	//----- nvinfo : EIATTR_SPARSE_MMA_MASK
	.align		4
.L_15:
        /*0038*/ 	.byte	0x03, 0x50
        /*003a*/ 	.short	0x0000


	//----- nvinfo : EIATTR_MAXREG_COUNT
	.align		4
        /*003c*/ 	.byte	0x03, 0x1b
        /*003e*/ 	.short	0x00ff


	//----- nvinfo : EIATTR_COOP_GROUP_MASK_REGIDS
	.align		4
        /*0040*/ 	.byte	0x04, 0x29
        /*0042*/ 	.short	(.L_17 - .L_16)


	//   ....[0]....
.L_16:
        /*0044*/ 	.word	0xffffffff


	//   ....[1]....
        /*0048*/ 	.word	0xffffffff


	//   ....[2]....
        /*004c*/ 	.word	0xffffffff


	//   ....[3]....
        /*0050*/ 	.word	0xffffffff


	//   ....[4]....
        /*0054*/ 	.word	0xffffffff


	//   ....[5]....
        /*0058*/ 	.word	0xffffffff


	//   ....[6]....
        /*005c*/ 	.word	0xffffffff


	//   ....[7]....
        /*0060*/ 	.word	0xffffffff


	//----- nvinfo : EIATTR_COOP_GROUP_INSTR_OFFSETS
	.align		4
.L_17:
        /*0064*/ 	.byte	0x04, 0x28
        /*0066*/ 	.short	(.L_19 - .L_18)


	//   ....[0]....
.L_18:
        /*0068*/ 	.word	0x000000f0


	//   ....[1]....
        /*006c*/ 	.word	0x00000130


	//   ....[2]....
        /*0070*/ 	.word	0x00000170


	//   ....[3]....
        /*0074*/ 	.word	0x000001b0


	//   ....[4]....
        /*0078*/ 	.word	0x00000260


	//   ....[5]....
        /*007c*/ 	.word	0x00000290


	//   ....[6]....
        /*0080*/ 	.word	0x000002b0


	//   ....[7]....
        /*0084*/ 	.word	0x000002d0


	//----- nvinfo : EIATTR_EXIT_INSTR_OFFSETS
	.align		4
.L_19:
        /*0088*/ 	.byte	0x04, 0x1c
        /*008a*/ 	.short	(.L_21 - .L_20)


	//   ....[0]....
.L_20:
        /*008c*/ 	.word	0x00000370


	//   ....[1]....
        /*0090*/ 	.word	0x00000390


	//----- nvinfo : EIATTR_REQNTID
	.align		4
.L_21:
        /*0094*/ 	.byte	0x04, 0x10
        /*0096*/ 	.short	(.L_23 - .L_22)
.L_22:
        /*0098*/ 	.word	0x00000040
        /*009c*/ 	.word	0x00000001
        /*00a0*/ 	.word	0x00000001


	//----- nvinfo : EIATTR_CBANK_PARAM_SIZE
	.align		4
.L_23:
        /*00a4*/ 	.byte	0x03, 0x19
        /*00a6*/ 	.short	0x0010


	//----- nvinfo : EIATTR_PARAM_CBANK
	.align		4
        /*00a8*/ 	.byte	0x04, 0x0a
        /*00aa*/ 	.short	(.L_25 - .L_24)
	.align		4
.L_24:
        /*00ac*/ 	.word	index@(.nv.constant0.triton_per_fused__softmax_1)
        /*00b0*/ 	.short	0x0210
        /*00b2*/ 	.short	0x0010


	//----- nvinfo : EIATTR_SW_WAR
	.align		4
.L_25:
        /*00b4*/ 	.byte	0x04, 0x36
        /*00b6*/ 	.short	(.L_27 - .L_26)
.L_26:
        /*00b8*/ 	.word	0x00000008
.L_27:


//--------------------- .nv.callgraph             --------------------------
	.section	.nv.callgraph,"",@"SHT_CUDA_CALLGRAPH"
	.align	4
	.sectionentsize	8
	.align		4
        /*0000*/ 	.word	0x00000000
	.align		4
        /*0004*/ 	.word	0xffffffff
	.align		4
        /*0008*/ 	.word	0x00000000
	.align		4
        /*000c*/ 	.word	0xfffffffe
	.align		4
        /*0010*/ 	.word	0x00000000
	.align		4
        /*0014*/ 	.word	0xfffffffd
	.align		4
        /*0018*/ 	.word	0x00000000
	.align		4
        /*001c*/ 	.word	0xfffffffc


//--------------------- .text.triton_per_fused__softmax_1 --------------------------
	.section	.text.triton_per_fused__softmax_1,"ax",@progbits
	.align	128
        .global         triton_per_fused__softmax_1
        .type           triton_per_fused__softmax_1,@function
        .size           triton_per_fused__softmax_1,(.L_x_2 - triton_per_fused__softmax_1)
        .other          triton_per_fused__softmax_1,@"STO_CUDA_ENTRY STV_DEFAULT"
triton_per_fused__softmax_1:
.text.triton_per_fused__softmax_1:
[----:B------:R-:W0:Y:S02]  /*0000*/  LDC R1, c[0x0][0x28] ;  /* 0x00000a00ff017b82 */ /* 0x000e240000000800 */
[----:B------:R-:W1:Y:S01]  /*0010*/  S2R R11, SR_CTAID.X ;  /* 0x00000000000b7919 */ /* 0x000e620000002500 */
[----:B------:R-:W2:Y:S01]  /*0020*/  LDC.64 R2, c[0x0][0x210] ;  /* 0x00008400ff027b82 */ /* 0x000ea20000000a00 */
[----:B------:R-:W-:Y:S01]  /*0030*/  ULDC.64 UR4, c[0x0][0x208] ;  /* 0x0000820000047ab9 */ /* 0x000fe20000000a00 */
[----:B------:R-:W3:Y:S01]  /*0040*/  S2R R12, SR_TID.X ;  /* 0x00000000000c7919 */ /* 0x000ee20000002100 */
[----:B-1----:R-:W-:Y:S02]  /*0050*/  ISETP.GE.AND P0, PT, R11, 0x40, PT ;  /* 0x000000400b00780c */ /* 0x002fe40003f06270 */
[----:B---3--:R-:W-:-:S05]  /*0060*/  LOP3.LUT R0, R12, 0xf, RZ, 0xc0, !PT ;  /* 0x0000000f0c007812 */ /* 0x008fca00078ec0ff */
[----:B------:R-:W-:Y:S02]  /*0070*/  IMAD R5, R11, 0x10, R0 ;  /* 0x000000100b057824 */ /* 0x000fe400078e0200 */
[----:B------:R-:W-:Y:S02]  /*0080*/  IMAD.MOV.U32 R0, RZ, RZ, RZ ;  /* 0x000000ffff007224 */ /* 0x000fe400078e00ff */
[----:B--2---:R-:W-:Y:S02]  /*0090*/  IMAD.WIDE R2, R5, 0x4, R2 ;  /* 0x0000000405027825 */ /* 0x004fe400078e0202 */
[----:B------:R-:W-:Y:S05]  /*00a0*/  @P0 BRA `(.L_x_0) ;  /* 0x0000000000040947 */ /* 0x000fea0003800000 */
[----:B------:R1:W5:Y:S02]  /*00b0*/  LDG.E R0, desc[UR4][R2.64] ;  /* 0x0000000402007981 */ /* 0x000364000c1e1900 */
.L_x_0:
[----:B-----5:R-:W-:-:S04]  /*00c0*/  SEL R0, R0, RZ, !P0 ;  /* 0x000000ff00007207 */ /* 0x020fc80004000000 */
[----:B------:R-:W-:-:S04]  /*00d0*/  FSEL R5, R0, -INF , !P0 ;  /* 0xff80000000057808 */ /* 0x000fc80004000000 */
[C---:B------:R-:W-:Y:S01]  /*00e0*/  FSETP.NAN.AND P2, PT, R5.reuse, R5, PT ;  /* 0x000000050500720b */ /* 0x040fe20003f48000 */
[----:B------:R-:W2:Y:S02]  /*00f0*/  SHFL.BFLY PT, R4, R5, 0x8, 0x1f ;  /* 0x0d001f0005047f89 */ /* 0x000ea400000e0000 */
[----:B--2---:R-:W-:-:S13]  /*0100*/  FSETP.GT.AND P1, PT, R5, R4, PT ;  /* 0x000000040500720b */ /* 0x004fda0003f24000 */
[----:B------:R-:W-:-:S04]  /*0110*/  @!P1 FSEL R5, R5, R4, P2 ;  /* 0x0000000405059208 */ /* 0x000fc80001000000 */
        /* <DEDUP_REMOVED lines=11> */
[----:B------:R-:W-:-:S05]  /*01d0*/  @!P1 FSEL R5, R5, R4, P2 ;  /* 0x0000000405059208 */ /* 0x000fca0001000000 */
[----:B------:R-:W-:-:S04]  /*01e0*/  FADD R0, R0, -R5 ;  /* 0x8000000500007221 */ /* 0x000fc80000000000 */
[----:B------:R-:W-:-:S05]  /*01f0*/  FMUL R0, R0, 1.4426950216293334961 ;  /* 0x3fb8aa3b00007820 */ /* 0x000fca0000400000 */
[----:B------:R-:W-:-:S13]  /*0200*/  FSETP.GEU.AND P1, PT, R0, -126, PT ;  /* 0xc2fc00000000780b */ /* 0x000fda0003f2e000 */
[----:B------:R-:W-:-:S04]  /*0210*/  @!P1 FMUL R0, R0, 0.5 ;  /* 0x3f00000000009820 */ /* 0x000fc80000400000 */
[----:B------:R-:W2:Y:S02]  /*0220*/  MUFU.EX2 R4, R0 ;  /* 0x0000000000047308 */ /* 0x000ea40000000800 */
[----:B--2---:R-:W-:-:S05]  /*0230*/  @!P1 FMUL R4, R4, R4 ;  /* 0x0000000404049220 */ /* 0x004fca0000400000 */
[----:B------:R-:W-:Y:S02]  /*0240*/  FSEL R6, R4, RZ, !P0 ;  /* 0x000000ff04067208 */ /* 0x000fe40004000000 */
[----:B------:R-:W-:-:S03]  /*0250*/  LOP3.LUT P0, RZ, R12, 0x30, RZ, 0xc0, !PT ;  /* 0x000000300cff7812 */ /* 0x000fc6000780c0ff */
[----:B------:R-:W2:Y:S01]  /*0260*/  SHFL.BFLY PT, R5, R6, 0x8, 0x1f ;  /* 0x0d001f0006057f89 */ /* 0x000ea200000e0000 */
[----:B------:R-:W-:Y:S01]  /*0270*/  ISETP.LT.AND P0, PT, R11, 0x40, !P0 ;  /* 0x000000400b00780c */ /* 0x000fe20004701270 */
[----:B--2---:R-:W-:-:S05]  /*0280*/  FADD R5, R6, R5 ;  /* 0x0000000506057221 */ /* 0x004fca0000000000 */
[----:B------:R-:W2:Y:S02]  /*0290*/  SHFL.BFLY PT, R8, R5, 0x4, 0x1f ;  /* 0x0c801f0005087f89 */ /* 0x000ea400000e0000 */
[----:B--2---:R-:W-:-:S05]  /*02a0*/  FADD R8, R5, R8 ;  /* 0x0000000805087221 */ /* 0x004fca0000000000 */
[----:B------:R-:W2:Y:S02]  /*02b0*/  SHFL.BFLY PT, R7, R8, 0x2, 0x1f ;  /* 0x0c401f0008077f89 */ /* 0x000ea400000e0000 */
[----:B--2---:R-:W-:-:S05]  /*02c0*/  FADD R7, R8, R7 ;  /* 0x0000000708077221 */ /* 0x004fca0000000000 */
[----:B------:R-:W2:Y:S02]  /*02d0*/  SHFL.BFLY PT, R10, R7, 0x1, 0x1f ;  /* 0x0c201f00070a7f89 */ /* 0x000ea400000e0000 */
[----:B--2---:R-:W-:-:S05]  /*02e0*/  FADD R10, R7, R10 ;  /* 0x0000000a070a7221 */ /* 0x004fca0000000000 */
[C---:B------:R-:W-:Y:S02]  /*02f0*/  FSETP.GT.AND P2, PT, |R10|.reuse, 8.50705917302346158658e+37, PT ;  /* 0x7e8000000a00780b */ /* 0x040fe40003f44200 */
[----:B------:R-:W-:-:S11]  /*0300*/  FSETP.GEU.AND P1, PT, |R10|, 1.175494350822287508e-38, PT ;  /* 0x008000000a00780b */ /* 0x000fd60003f2e200 */
[----:B------:R-:W-:Y:S01]  /*0310*/  @P2 FMUL R10, R10, 0.25 ;  /* 0x3e8000000a0a2820 */ /* 0x000fe20000400000 */
[----:B------:R-:W-:-:S03]  /*0320*/  @P2 FMUL R4, R4, 0.25 ;  /* 0x3e80000004042820 */ /* 0x000fc60000400000 */
[----:B------:R-:W-:Y:S01]  /*0330*/  @!P1 FMUL R10, R10, 16777216 ;  /* 0x4b8000000a0a9820 */ /* 0x000fe20000400000 */
[----:B------:R-:W-:-:S03]  /*0340*/  @!P1 FMUL R4, R4, 16777216 ;  /* 0x4b80000004049820 */ /* 0x000fc60000400000 */
[----:B------:R-:W2:Y:S02]  /*0350*/  MUFU.RCP R9, R10 ;  /* 0x0000000a00097308 */ /* 0x000ea40000001000 */
[----:B--2---:R-:W-:Y:S01]  /*0360*/  FMUL R9, R9, R4 ;  /* 0x0000000409097220 */ /* 0x004fe20000400000 */
[----:B------:R-:W-:Y:S06]  /*0370*/  @!P0 EXIT ;  /* 0x000000000000894d */ /* 0x000fec0003800000 */
[----:B------:R-:W-:Y:S01]  /*0380*/  STG.E desc[UR4][R2.64], R9 ;  /* 0x0000000902007986 */ /* 0x000fe2000c101904 */
[----:B------:R-:W-:Y:S05]  /*0390*/  EXIT ;  /* 0x000000000000794d */ /* 0x000fea0003800000 */
.L_x_1:
[----:B------:R-:W-:-:S00]  /*03a0*/  BRA `(.L_x_1) ;  /* 0xfffffffc00fc7947 */ /* 0x000fc0000383ffff */
[----:B------:R-:W-:-:S00]  /*03b0*/  NOP ;  /* 0x0000000000007918 */ /* 0x000fc00000000000 */
        /* <DEDUP_REMOVED lines=12> */
.L_x_2:


//--------------------- .nv.constant0.triton_per_fused__softmax_1 --------------------------
	.section	.nv.constant0.triton_per_fused__softmax_1,"a",@progbits
	.sectionflags	@""
	.align	4
.nv.constant0.triton_per_fused__softmax_1:
	.zero		544
